	.headerflags	@"EF_CUDA_TEXMODE_UNIFIED EF_CUDA_64BIT_ADDRESS EF_CUDA_ACCELERATORS EF_CUDA_SM90 EF_CUDA_VIRTUAL_SM(EF_CUDA_SM90)"
	.elftype	@"ET_EXEC"


//--------------------- .nv.info                  --------------------------
	.section	.nv.info,"",@"SHT_CUDA_INFO"
	.align	4


	//----- nvinfo : EIATTR_REGCOUNT
	.align		4
        /*0000*/ 	.byte	0x04, 0x2f
        /*0002*/ 	.short	(.L_3 - .L_2)
	.align		4
.L_2:
        /*0004*/ 	.word	index@(triton_poi_fused__native_batch_norm_legit_no_training_31)
        /*0008*/ 	.word	0x0000001e


	//----- nvinfo : EIATTR_MIN_STACK_SIZE
	.align		4
.L_3:
        /*000c*/ 	.byte	0x04, 0x12
        /*000e*/ 	.short	(.L_5 - .L_4)
	.align		4
.L_4:
        /*0010*/ 	.word	index@(triton_poi_fused__native_batch_norm_legit_no_training_31)
        /*0014*/ 	.word	0x00000000


	//----- nvinfo : EIATTR_FRAME_SIZE
	.align		4
.L_5:
        /*0018*/ 	.byte	0x04, 0x11
        /*001a*/ 	.short	(.L_7 - .L_6)
	.align		4
.L_6:
        /*001c*/ 	.word	index@(triton_poi_fused__native_batch_norm_legit_no_training_31)
        /*0020*/ 	.word	0x00000000


	//----- nvinfo : EIATTR_MIN_STACK_SIZE
	.align		4
.L_7:
        /*0024*/ 	.byte	0x04, 0x12
        /*0026*/ 	.short	(.L_9 - .L_8)
	.align		4
.L_8:
        /*0028*/ 	.word	index@(triton_poi_fused__native_batch_norm_legit_no_training_31)
        /*002c*/ 	.word	0x00000000
.L_9:


//--------------------- .nv.info.triton_poi_fused__native_batch_norm_legit_no_training_31 --------------------------
	.section	.nv.info.triton_poi_fused__native_batch_norm_legit_no_training_31,"",@"SHT_CUDA_INFO"
	.sectionflags	@""
	.align	4


	//----- nvinfo : EIATTR_CUDA_API_VERSION
	.align		4
        /*0000*/ 	.byte	0x04, 0x37
        /*0002*/ 	.short	(.L_11 - .L_10)
.L_10:
        /*0004*/ 	.word	0x0000007c


	//----- nvinfo : EIATTR_KPARAM_INFO
	.align		4
.L_11:
        /*0008*/ 	.byte	0x04, 0x17
        /*000a*/ 	.short	(.L_13 - .L_12)
.L_12:
        /*000c*/ 	.word	0x00000000
        /*0010*/ 	.short	0x0006
        /*0012*/ 	.short	0x0030
        /*0014*/ 	.byte	0x00, 0xf0, 0x11, 0x00


	//----- nvinfo : EIATTR_KPARAM_INFO
	.align		4
.L_13:
        /*0018*/ 	.byte	0x04, 0x17
        /*001a*/ 	.short	(.L_15 - .L_14)
.L_14:
        /*001c*/ 	.word	0x00000000
        /*0020*/ 	.short	0x0005
        /*0022*/ 	.short	0x0028
        /*0024*/ 	.byte	0x00, 0xf4, 0x21, 0x00


	//----- nvinfo : EIATTR_KPARAM_INFO
	.align		4
.L_15:
        /*0028*/ 	.byte	0x04, 0x17
        /*002a*/ 	.short	(.L_17 - .L_16)
.L_16:
        /*002c*/ 	.word	0x00000000
        /*0030*/ 	.short	0x0004
        /*0032*/ 	.short	0x0020
        /*0034*/ 	.byte	0x00, 0xf4, 0x21, 0x00


	//----- nvinfo : EIATTR_KPARAM_INFO
	.align		4
.L_17:
        /*0038*/ 	.byte	0x04, 0x17
        /*003a*/ 	.short	(.L_19 - .L_18)
.L_18:
        /*003c*/ 	.word	0x00000000
        /*0040*/ 	.short	0x0003
        /*0042*/ 	.short	0x0018
        /*0044*/ 	.byte	0x00, 0xf4, 0x21, 0x00


	//----- nvinfo : EIATTR_KPARAM_INFO
	.align		4
.L_19:
        /*0048*/ 	.byte	0x04, 0x17
        /*004a*/ 	.short	(.L_21 - .L_20)
.L_20:
        /*004c*/ 	.word	0x00000000
        /*0050*/ 	.short	0x0002
        /*0052*/ 	.short	0x0010
        /*0054*/ 	.byte	0x00, 0xf4, 0x21, 0x00


	//----- nvinfo : EIATTR_KPARAM_INFO
	.align		4
.L_21:
        /*0058*/ 	.byte	0x04, 0x17
        /*005a*/ 	.short	(.L_23 - .L_22)
.L_22:
        /*005c*/ 	.word	0x00000000
        /*0060*/ 	.short	0x0001
        /*0062*/ 	.short	0x0008
        /*0064*/ 	.byte	0x00, 0xf4, 0x21, 0x00


	//----- nvinfo : EIATTR_KPARAM_INFO
	.align		4
.L_23:
        /*0068*/ 	.byte	0x04, 0x17
        /*006a*/ 	.short	(.L_25 - .L_24)
.L_24:
        /*006c*/ 	.word	0x00000000
        /*0070*/ 	.short	0x0000
        /*0072*/ 	.short	0x0000
        /*0074*/ 	.byte	0x00, 0xf4, 0x21, 0x00


	//----- nvinfo : EIATTR_SPARSE_MMA_MASK
	.align		4
.L_25:
        /*0078*/ 	.byte	0x03, 0x50
        /*007a*/ 	.short	0x0000


	//----- nvinfo : EIATTR_MAXREG_COUNT
	.align		4
        /*007c*/ 	.byte	0x03, 0x1b
        /*007e*/ 	.short	0x00ff


	//----- nvinfo : EIATTR_EXIT_INSTR_OFFSETS
	.align		4
        /*0080*/ 	.byte	0x04, 0x1c
        /*0082*/ 	.short	(.L_27 - .L_26)


	//   ....[0]....
.L_26:
        /*0084*/ 	.word	0x00000520


	//----- nvinfo : EIATTR_REQNTID
	.align		4
.L_27:
        /*0088*/ 	.byte	0x04, 0x10
        /*008a*/ 	.short	(.L_29 - .L_28)
.L_28:
        /*008c*/ 	.word	0x00000080
        /*0090*/ 	.word	0x00000001
        /*0094*/ 	.word	0x00000001


	//----- nvinfo : EIATTR_CBANK_PARAM_SIZE
	.align		4
.L_29:
        /*0098*/ 	.byte	0x03, 0x19
        /*009a*/ 	.short	0x0034


	//----- nvinfo : EIATTR_PARAM_CBANK
	.align		4
        /*009c*/ 	.byte	0x04, 0x0a
        /*009e*/ 	.short	(.L_31 - .L_30)
	.align		4
.L_30:
        /*00a0*/ 	.word	index@(.nv.constant0.triton_poi_fused__native_batch_norm_legit_no_training_31)
        /*00a4*/ 	.short	0x0210
        /*00a6*/ 	.short	0x0034


	//----- nvinfo : EIATTR_SW_WAR
	.align		4
.L_31:
        /*00a8*/ 	.byte	0x04, 0x36
        /*00aa*/ 	.short	(.L_33 - .L_32)
.L_32:
        /*00ac*/ 	.word	0x00000008
.L_33:


//--------------------- .nv.callgraph             --------------------------
	.section	.nv.callgraph,"",@"SHT_CUDA_CALLGRAPH"
	.align	4
	.sectionentsize	8
	.align		4
        /*0000*/ 	.word	0x00000000
	.align		4
        /*0004*/ 	.word	0xffffffff
	.align		4
        /*0008*/ 	.word	0x00000000
	.align		4
        /*000c*/ 	.word	0xfffffffe
	.align		4
        /*0010*/ 	.word	0x00000000
	.align		4
        /*0014*/ 	.word	0xfffffffd
	.align		4
        /*0018*/ 	.word	0x00000000
	.align		4
        /*001c*/ 	.word	0xfffffffc


//--------------------- .nv.constant4             --------------------------
	.section	.nv.constant4,"a",@progbits
	.align	8
	.align		8
.nv.constant4:
        /*0000*/ 	.dword	_$_str
	.align		8
        /*0008*/ 	.dword	_$_str_$_2


//--------------------- .text.triton_poi_fused__native_batch_norm_legit_no_training_31 --------------------------
	.section	.text.triton_poi_fused__native_batch_norm_legit_no_training_31,"ax",@progbits
	.align	128
        .global         triton_poi_fused__native_batch_norm_legit_no_training_31
        .type           triton_poi_fused__native_batch_norm_legit_no_training_31,@function
        .size           triton_poi_fused__native_batch_norm_legit_no_training_31,(.L_x_1 - triton_poi_fused__native_batch_norm_legit_no_training_31)
        .other          triton_poi_fused__native_batch_norm_legit_no_training_31,@"STO_CUDA_ENTRY STV_DEFAULT"
triton_poi_fused__native_batch_norm_legit_no_training_31:
.text.triton_poi_fused__native_batch_norm_legit_no_training_31:
[----:B------:R-:W-:Y:S01]  /*0000*/  LDC R1, c[0x0][0x28] ;  /* 0x00000a00ff017b82 */ /* 0x000fe20000000800 */
[----:B------:R-:W1:Y:S07]  /*0010*/  S2R R0, SR_TID.X ;  /* 0x0000000000007919 */ /* 0x000e6e0000002100 */
[----:B------:R-:W2:Y:S01]  /*0020*/  LDC.64 R20, c[0x0][0x220] ;  /* 0x00008800ff147b82 */ /* 0x000ea20000000a00 */
[----:B------:R-:W-:Y:S01]  /*0030*/  ULDC.64 UR4, c[0x0][0x208] ;  /* 0x0000820000047ab9 */ /* 0x000fe20000000a00 */
[----:B------:R-:W3:Y:S06]  /*0040*/  S2R R3, SR_CTAID.X ;  /* 0x0000000000037919 */ /* 0x000eec0000002500 */
[----:B------:R-:W4:Y:S08]  /*0050*/  LDC.64 R12, c[0x0][0x210] ;  /* 0x00008400ff0c7b82 */ /* 0x000f300000000a00 */
[----:B------:R-:W5:Y:S08]  /*0060*/  LDC.64 R16, c[0x0][0x218] ;  /* 0x00008600ff107b82 */ /* 0x000f700000000a00 */
[----:B------:R-:W5:Y:S01]  /*0070*/  LDC.64 R8, c[0x0][0x228] ;  /* 0x00008a00ff087b82 */ /* 0x000f620000000a00 */
[----:B-1----:R-:W-:-:S07]  /*0080*/  SHF.L.U32 R0, R0, 0x2, RZ ;  /* 0x0000000200007819 */ /* 0x002fce00000006ff */
[----:B------:R-:W1:Y:S01]  /*0090*/  LDC.64 R4, c[0x0][0x230] ;  /* 0x00008c00ff047b82 */ /* 0x000e620000000a00 */
[----:B------:R-:W-:-:S04]  /*00a0*/  LOP3.LUT R0, R0, 0x1fc, RZ, 0xc0, !PT ;  /* 0x000001fc00007812 */ /* 0x000fc800078ec0ff */
[----:B---3--:R-:W-:-:S05]  /*00b0*/  LEA R0, R3, R0, 0x9 ;  /* 0x0000000003007211 */ /* 0x008fca00078e48ff */
[----:B------:R-:W-:-:S05]  /*00c0*/  IMAD.HI R2, R0, 0x66666667, RZ ;  /* 0x6666666700027827 */ /* 0x000fca00078e02ff */
[----:B------:R-:W-:-:S04]  /*00d0*/  SHF.R.U32.HI R3, RZ, 0x1f, R2 ;  /* 0x0000001fff037819 */ /* 0x000fc80000011602 */
[----:B------:R-:W-:-:S05]  /*00e0*/  LEA.HI.SX32 R3, R2, R3, 0x1a ;  /* 0x0000000302037211 */ /* 0x000fca00078fd2ff */
[----:B------:R-:W-:-:S04]  /*00f0*/  IMAD R2, R3, -0xa0, R0 ;  /* 0xffffff6003027824 */ /* 0x000fc800078e0200 */
[----:B--2---:R-:W-:-:S06]  /*0100*/  IMAD.WIDE R20, R2, 0x4, R20 ;  /* 0x0000000402147825 */ /* 0x004fcc00078e0214 */
[----:B------:R-:W2:Y:S01]  /*0110*/  LDG.E.EL.128 R20, desc[UR4][R20.64] ;  /* 0x0000000414147981 */ /* 0x000ea2000c2e1d00 */
[----:B----4-:R-:W-:-:S04]  /*0120*/  IMAD.WIDE R12, R0, 0x4, R12 ;  /* 0x00000004000c7825 */ /* 0x010fc800078e020c */
[C---:B-----5:R-:W-:Y:S02]  /*0130*/  IMAD.WIDE R16, R2.reuse, 0x4, R16 ;  /* 0x0000000402107825 */ /* 0x060fe400078e0210 */
[----:B------:R-:W3:Y:S04]  /*0140*/  LDG.E.128 R12, desc[UR4][R12.64] ;  /* 0x000000040c0c7981 */ /* 0x000ee8000c1e1d00 */
[----:B------:R-:W3:Y:S01]  /*0150*/  LDG.E.EL.128 R16, desc[UR4][R16.64] ;  /* 0x0000000410107981 */ /* 0x000ee2000c2e1d00 */
[----:B0-----:R-:W-:-:S04]  /*0160*/  IMAD.WIDE R8, R2, 0x4, R8 ;  /* 0x0000000402087825 */ /* 0x001fc800078e0208 */
[----:B-1----:R-:W-:Y:S02]  /*0170*/  IMAD.WIDE R4, R2, 0x4, R4 ;  /* 0x0000000402047825 */ /* 0x002fe400078e0204 */
[----:B------:R-:W4:Y:S01]  /*0180*/  LDG.E.EL.128 R8, desc[UR4][R8.64] ;  /* 0x0000000408087981 */ /* 0x000f22000c2e1d00 */
[----:B------:R-:W0:Y:S03]  /*0190*/  LDC.64 R2, c[0x0][0x238] ;  /* 0x00008e00ff027b82 */ /* 0x000e260000000a00 */
[----:B------:R-:W4:Y:S01]  /*01a0*/  LDG.E.EL.128 R4, desc[UR4][R4.64] ;  /* 0x0000000404047981 */ /* 0x000f22000c2e1d00 */
[----:B0-----:R-:W-:-:S04]  /*01b0*/  IMAD.WIDE R2, R0, 0x4, R2 ;  /* 0x0000000400027825 */ /* 0x001fc800078e0202 */
[----:B--2---:R-:W-:Y:S01]  /*01c0*/  FADD R20, R20, 9.9999997473787516356e-06 ;  /* 0x3727c5ac14147421 */ /* 0x004fe20000000000 */
[----:B------:R-:W-:Y:S01]  /*01d0*/  FADD R22, R22, 9.9999997473787516356e-06 ;  /* 0x3727c5ac16167421 */ /* 0x000fe20000000000 */
[----:B------:R-:W-:Y:S01]  /*01e0*/  FADD R23, R23, 9.9999997473787516356e-06 ;  /* 0x3727c5ac17177421 */ /* 0x000fe20000000000 */
[----:B------:R-:W-:Y:S01]  /*01f0*/  FADD R21, R21, 9.9999997473787516356e-06 ;  /* 0x3727c5ac15157421 */ /* 0x000fe20000000000 */
[----:B------:R0:W1:Y:S01]  /*0200*/  MUFU.SQRT R26, R20 ;  /* 0x00000014001a7308 */ /* 0x0000620000002000 */
[----:B---3--:R-:W-:-:S07]  /*0210*/  FADD R14, R14, -R18 ;  /* 0x800000120e0e7221 */ /* 0x008fce0000000000 */
[----:B------:R-:W2:Y:S01]  /*0220*/  MUFU.SQRT R24, R22 ;  /* 0x0000001600187308 */ /* 0x000ea20000002000 */
[----:B0-----:R-:W-:Y:S01]  /*0230*/  HFMA2.MMA R20, -RZ, RZ, 1.625, 0 ;  /* 0x3e800000ff147435 */ /* 0x001fe200000001ff */
[----:B------:R-:W-:Y:S01]  /*0240*/  FADD R13, R13, -R17 ;  /* 0x800000110d0d7221 */ /* 0x000fe20000000000 */
[----:B------:R-:W-:Y:S01]  /*0250*/  FADD R15, R15, -R19 ;  /* 0x800000130f0f7221 */ /* 0x000fe20000000000 */
[----:B------:R-:W-:Y:S01]  /*0260*/  FADD R12, R12, -R16 ;  /* 0x800000100c0c7221 */ /* 0x000fe20000000000 */
[----:B-1----:R-:W-:-:S03]  /*0270*/  FSETP.GT.AND P6, PT, R26, 8.50705917302346158658e+37, PT ;  /* 0x7e8000001a00780b */ /* 0x002fc60003fc4000 */
[----:B------:R-:W0:Y:S01]  /*0280*/  MUFU.SQRT R25, R23 ;  /* 0x0000001700197308 */ /* 0x000e220000002000 */
[----:B------:R-:W-:Y:S02]  /*0290*/  FSETP.GEU.AND P2, PT, R26, 1.175494350822287508e-38, PT ;  /* 0x008000001a00780b */ /* 0x000fe40003f4e000 */
[----:B--2---:R-:W-:-:S05]  /*02a0*/  FSETP.GT.AND P4, PT, R24, 8.50705917302346158658e+37, PT ;  /* 0x7e8000001800780b */ /* 0x004fca0003f84000 */
[----:B------:R1:W2:Y:S01]  /*02b0*/  MUFU.SQRT R27, R21 ;  /* 0x00000015001b7308 */ /* 0x0002a20000002000 */
[----:B------:R-:W-:Y:S02]  /*02c0*/  FSETP.GEU.AND P0, PT, R24, 1.175494350822287508e-38, PT ;  /* 0x008000001800780b */ /* 0x000fe40003f0e000 */
[----:B------:R-:W-:Y:S01]  /*02d0*/  FSEL R17, R20, 1, P4 ;  /* 0x3f80000014117808 */ /* 0x000fe20002000000 */
[----:B------:R-:W-:Y:S01]  /*02e0*/  @P6 FMUL R26, R26, 0.25 ;  /* 0x3e8000001a1a6820 */ /* 0x000fe20000400000 */
[----:B0-----:R-:W-:-:S03]  /*02f0*/  FSETP.GT.AND P3, PT, R25, 8.50705917302346158658e+37, PT ;  /* 0x7e8000001900780b */ /* 0x001fc60003f64000 */
[----:B------:R-:W-:Y:S01]  /*0300*/  @!P2 FMUL R26, R26, 16777216 ;  /* 0x4b8000001a1aa820 */ /* 0x000fe20000400000 */
[----:B-1----:R-:W-:Y:S02]  /*0310*/  FSEL R21, R20, 1, P6 ;  /* 0x3f80000014157808 */ /* 0x002fe40003000000 */
[----:B------:R-:W-:Y:S01]  /*0320*/  FSETP.GEU.AND P6, PT, R25, 1.175494350822287508e-38, PT ;  /* 0x008000001900780b */ /* 0x000fe20003fce000 */
[----:B------:R-:W-:Y:S01]  /*0330*/  @P4 FMUL R24, R24, 0.25 ;  /* 0x3e80000018184820 */ /* 0x000fe20000400000 */
[----:B------:R-:W0:Y:S01]  /*0340*/  MUFU.RCP R22, R26 ;  /* 0x0000001a00167308 */ /* 0x000e220000001000 */
[----:B------:R-:W-:Y:S01]  /*0350*/  @!P2 FMUL R21, R21, 16777216 ;  /* 0x4b8000001515a820 */ /* 0x000fe20000400000 */
[C---:B--2---:R-:W-:Y:S01]  /*0360*/  FSETP.GT.AND P5, PT, R27.reuse, 8.50705917302346158658e+37, PT ;  /* 0x7e8000001b00780b */ /* 0x044fe20003fa4000 */
[----:B------:R-:W-:Y:S01]  /*0370*/  @!P0 FMUL R24, R24, 16777216 ;  /* 0x4b80000018188820 */ /* 0x000fe20000400000 */
[----:B------:R-:W-:Y:S01]  /*0380*/  FSETP.GEU.AND P1, PT, R27, 1.175494350822287508e-38, PT ;  /* 0x008000001b00780b */ /* 0x000fe20003f2e000 */
[----:B------:R-:W-:Y:S01]  /*0390*/  @!P0 FMUL R17, R17, 16777216 ;  /* 0x4b80000011118820 */ /* 0x000fe20000400000 */
[C---:B------:R-:W-:Y:S01]  /*03a0*/  FSEL R18, R20.reuse, 1, P5 ;  /* 0x3f80000014127808 */ /* 0x040fe20002800000 */
[----:B------:R-:W-:Y:S01]  /*03b0*/  @P3 FMUL R25, R25, 0.25 ;  /* 0x3e80000019193820 */ /* 0x000fe20000400000 */
[----:B------:R-:W-:Y:S01]  /*03c0*/  FSEL R20, R20, 1, P3 ;  /* 0x3f80000014147808 */ /* 0x000fe20001800000 */
[----:B------:R-:W1:Y:S02]  /*03d0*/  MUFU.RCP R24, R24 ;  /* 0x0000001800187308 */ /* 0x000e640000001000 */
[----:B------:R-:W-:-:S02]  /*03e0*/  @!P6 FMUL R25, R25, 16777216 ;  /* 0x4b8000001919e820 */ /* 0x000fc40000400000 */
[----:B------:R-:W-:Y:S02]  /*03f0*/  @!P6 FMUL R20, R20, 16777216 ;  /* 0x4b8000001414e820 */ /* 0x000fe40000400000 */
[----:B------:R-:W-:Y:S01]  /*0400*/  @P5 FMUL R27, R27, 0.25 ;  /* 0x3e8000001b1b5820 */ /* 0x000fe20000400000 */
[----:B0-----:R-:W-:Y:S01]  /*0410*/  FMUL R21, R22, R21 ;  /* 0x0000001516157220 */ /* 0x001fe20000400000 */
[----:B------:R-:W0:Y:S01]  /*0420*/  MUFU.RCP R25, R25 ;  /* 0x0000001900197308 */ /* 0x000e220000001000 */
[----:B------:R-:W-:Y:S01]  /*0430*/  @!P1 FMUL R18, R18, 16777216 ;  /* 0x4b80000012129820 */ /* 0x000fe20000400000 */
[----:B------:R-:W-:Y:S01]  /*0440*/  @!P1 FMUL R27, R27, 16777216 ;  /* 0x4b8000001b1b9820 */ /* 0x000fe20000400000 */
[----:B------:R-:W-:Y:S01]  /*0450*/  FMUL R21, R12, R21 ;  /* 0x000000150c157220 */ /* 0x000fe20000400000 */
[----:B-1----:R-:W-:-:S04]  /*0460*/  FMUL R17, R24, R17 ;  /* 0x0000001118117220 */ /* 0x002fc80000400000 */
[----:B------:R-:W1:Y:S01]  /*0470*/  MUFU.RCP R23, R27 ;  /* 0x0000001b00177308 */ /* 0x000e620000001000 */
[----:B----4-:R-:W-:Y:S01]  /*0480*/  FFMA R4, R8, R21, R4 ;  /* 0x0000001508047223 */ /* 0x010fe20000000004 */
[----:B------:R-:W-:Y:S01]  /*0490*/  FMUL R17, R14, R17 ;  /* 0x000000110e117220 */ /* 0x000fe20000400000 */
[----:B0-----:R-:W-:-:S03]  /*04a0*/  FMUL R20, R25, R20 ;  /* 0x0000001419147220 */ /* 0x001fc60000400000 */
[----:B------:R-:W-:Y:S01]  /*04b0*/  FFMA R6, R10, R17, R6 ;  /* 0x000000110a067223 */ /* 0x000fe20000000006 */
[----:B------:R-:W-:Y:S01]  /*04c0*/  FMUL R20, R15, R20 ;  /* 0x000000140f147220 */ /* 0x000fe20000400000 */
[----:B-1----:R-:W-:-:S03]  /*04d0*/  FMUL R18, R23, R18 ;  /* 0x0000001217127220 */ /* 0x002fc60000400000 */
[----:B------:R-:W-:Y:S01]  /*04e0*/  FFMA R7, R11, R20, R7 ;  /* 0x000000140b077223 */ /* 0x000fe20000000007 */
[----:B------:R-:W-:-:S04]  /*04f0*/  FMUL R18, R13, R18 ;  /* 0x000000120d127220 */ /* 0x000fc80000400000 */
[----:B------:R-:W-:-:S05]  /*0500*/  FFMA R5, R9, R18, R5 ;  /* 0x0000001209057223 */ /* 0x000fca0000000005 */
[----:B------:R-:W-:Y:S01]  /*0510*/  STG.E.128 desc[UR4][R2.64], R4 ;  /* 0x0000000402007986 */ /* 0x000fe2000c101d04 */
[----:B------:R-:W-:Y:S05]  /*0520*/  EXIT ;  /* 0x000000000000794d */ /* 0x000fea0003800000 */
.L_x_0:
[----:B------:R-:W-:-:S00]  /*0530*/  BRA `(.L_x_0) ;  /* 0xfffffffc00fc7947 */ /* 0x000fc0000383ffff */
[----:B------:R-:W-:-:S00]  /*0540*/  NOP ;  /* 0x0000000000007918 */ /* 0x000fc00000000000 */
        /* <DEDUP_REMOVED lines=11> */
.L_x_1:


//--------------------- .nv.global.init           --------------------------
	.section	.nv.global.init,"aw",@progbits
.nv.global.init:
	.type		_$_str,@object
	.size		_$_str,(_$_str_$_2 - _$_str)
_$_str:
        /*0000*/ 	.byte	0x5f, 0x5f, 0x43, 0x55, 0x44, 0x41, 0x5f, 0x46, 0x54, 0x5a, 0x00
	.type		_$_str_$_2,@object
	.size		_$_str_$_2,(.L_1 - _$_str_$_2)
_$_str_$_2:
        /*000b*/ 	.byte	0x5f, 0x5f, 0x43, 0x55, 0x44, 0x41, 0x5f, 0x50, 0x52, 0x45, 0x43, 0x5f, 0x53, 0x51, 0x52, 0x54
        /*001b*/ 	.byte	0x00
.L_1:


//--------------------- .nv.constant0.triton_poi_fused__native_batch_norm_legit_no_training_31 --------------------------
	.section	.nv.constant0.triton_poi_fused__native_batch_norm_legit_no_training_31,"a",@progbits
	.sectionflags	@""
	.align	4
.nv.constant0.triton_poi_fused__native_batch_norm_legit_no_training_31:
	.zero		580
